	.headerflags	@"EF_CUDA_TEXMODE_UNIFIED EF_CUDA_64BIT_ADDRESS EF_CUDA_ACCELERATORS EF_CUDA_SM90 EF_CUDA_VIRTUAL_SM(EF_CUDA_SM90)"
	.elftype	@"ET_EXEC"


//--------------------- .nv.info                  --------------------------
	.section	.nv.info,"",@"SHT_CUDA_INFO"
	.align	4


	//----- nvinfo : EIATTR_REGCOUNT
	.align		4
        /*0000*/ 	.byte	0x04, 0x2f
        /*0002*/ 	.short	(.L_3 - .L_2)
	.align		4
.L_2:
        /*0004*/ 	.word	index@(triton_poi_fused__native_batch_norm_legit_no_training_add_convolution_relu_14)
        /*0008*/ 	.word	0x00000020


	//----- nvinfo : EIATTR_MIN_STACK_SIZE
	.align		4
.L_3:
        /*000c*/ 	.byte	0x04, 0x12
        /*000e*/ 	.short	(.L_5 - .L_4)
	.align		4
.L_4:
        /*0010*/ 	.word	index@(triton_poi_fused__native_batch_norm_legit_no_training_add_convolution_relu_14)
        /*0014*/ 	.word	0x00000000


	//----- nvinfo : EIATTR_FRAME_SIZE
	.align		4
.L_5:
        /*0018*/ 	.byte	0x04, 0x11
        /*001a*/ 	.short	(.L_7 - .L_6)
	.align		4
.L_6:
        /*001c*/ 	.word	index@(triton_poi_fused__native_batch_norm_legit_no_training_add_convolution_relu_14)
        /*0020*/ 	.word	0x00000000


	//----- nvinfo : EIATTR_MIN_STACK_SIZE
	.align		4
.L_7:
        /*0024*/ 	.byte	0x04, 0x12
        /*0026*/ 	.short	(.L_9 - .L_8)
	.align		4
.L_8:
        /*0028*/ 	.word	index@(triton_poi_fused__native_batch_norm_legit_no_training_add_convolution_relu_14)
        /*002c*/ 	.word	0x00000000
.L_9:


//--------------------- .nv.info.triton_poi_fused__native_batch_norm_legit_no_training_add_convolution_relu_14 --------------------------
	.section	.nv.info.triton_poi_fused__native_batch_norm_legit_no_training_add_convolution_relu_14,"",@"SHT_CUDA_INFO"
	.sectionflags	@""
	.align	4


	//----- nvinfo : EIATTR_CUDA_API_VERSION
	.align		4
        /*0000*/ 	.byte	0x04, 0x37
        /*0002*/ 	.short	(.L_11 - .L_10)
.L_10:
        /*0004*/ 	.word	0x0000007c


	//----- nvinfo : EIATTR_KPARAM_INFO
	.align		4
.L_11:
        /*0008*/ 	.byte	0x04, 0x17
        /*000a*/ 	.short	(.L_13 - .L_12)
.L_12:
        /*000c*/ 	.word	0x00000000
        /*0010*/ 	.short	0x000d
        /*0012*/ 	.short	0x0068
        /*0014*/ 	.byte	0x00, 0xf0, 0x11, 0x00


	//----- nvinfo : EIATTR_KPARAM_INFO
	.align		4
.L_13:
        /*0018*/ 	.byte	0x04, 0x17
        /*001a*/ 	.short	(.L_15 - .L_14)
.L_14:
        /*001c*/ 	.word	0x00000000
        /*0020*/ 	.short	0x000c
        /*0022*/ 	.short	0x0060
        /*0024*/ 	.byte	0x00, 0xf4, 0x21, 0x00


	//----- nvinfo : EIATTR_KPARAM_INFO
	.align		4
.L_15:
        /*0028*/ 	.byte	0x04, 0x17
        /*002a*/ 	.short	(.L_17 - .L_16)
.L_16:
        /*002c*/ 	.word	0x00000000
        /*0030*/ 	.short	0x000b
        /*0032*/ 	.short	0x0058
        /*0034*/ 	.byte	0x00, 0xf4, 0x21, 0x00


	//----- nvinfo : EIATTR_KPARAM_INFO
	.align		4
.L_17:
        /*0038*/ 	.byte	0x04, 0x17
        /*003a*/ 	.short	(.L_19 - .L_18)
.L_18:
        /*003c*/ 	.word	0x00000000
        /*0040*/ 	.short	0x000a
        /*0042*/ 	.short	0x0050
        /*0044*/ 	.byte	0x00, 0xf4, 0x21, 0x00


	//----- nvinfo : EIATTR_KPARAM_INFO
	.align		4
.L_19:
        /*0048*/ 	.byte	0x04, 0x17
        /*004a*/ 	.short	(.L_21 - .L_20)
.L_20:
        /*004c*/ 	.word	0x00000000
        /*0050*/ 	.short	0x0009
        /*0052*/ 	.short	0x0048
        /*0054*/ 	.byte	0x00, 0xf4, 0x21, 0x00


	//----- nvinfo : EIATTR_KPARAM_INFO
	.align		4
.L_21:
        /*0058*/ 	.byte	0x04, 0x17
        /*005a*/ 	.short	(.L_23 - .L_22)
.L_22:
        /*005c*/ 	.word	0x00000000
        /*0060*/ 	.short	0x0008
        /*0062*/ 	.short	0x0040
        /*0064*/ 	.byte	0x00, 0xf4, 0x21, 0x00


	//----- nvinfo : EIATTR_KPARAM_INFO
	.align		4
.L_23:
        /*0068*/ 	.byte	0x04, 0x17
        /*006a*/ 	.short	(.L_25 - .L_24)
.L_24:
        /*006c*/ 	.word	0x00000000
        /*0070*/ 	.short	0x0007
        /*0072*/ 	.short	0x0038
        /*0074*/ 	.byte	0x00, 0xf4, 0x21, 0x00


	//----- nvinfo : EIATTR_KPARAM_INFO
	.align		4
.L_25:
        /*0078*/ 	.byte	0x04, 0x17
        /*007a*/ 	.short	(.L_27 - .L_26)
.L_26:
        /*007c*/ 	.word	0x00000000
        /*0080*/ 	.short	0x0006
        /*0082*/ 	.short	0x0030
        /*0084*/ 	.byte	0x00, 0xf4, 0x21, 0x00


	//----- nvinfo : EIATTR_KPARAM_INFO
	.align		4
.L_27:
        /*0088*/ 	.byte	0x04, 0x17
        /*008a*/ 	.short	(.L_29 - .L_28)
.L_28:
        /*008c*/ 	.word	0x00000000
        /*0090*/ 	.short	0x0005
        /*0092*/ 	.short	0x0028
        /*0094*/ 	.byte	0x00, 0xf4, 0x21, 0x00


	//----- nvinfo : EIATTR_KPARAM_INFO
	.align		4
.L_29:
        /*0098*/ 	.byte	0x04, 0x17
        /*009a*/ 	.short	(.L_31 - .L_30)
.L_30:
        /*009c*/ 	.word	0x00000000
        /*00a0*/ 	.short	0x0004
        /*00a2*/ 	.short	0x0020
        /*00a4*/ 	.byte	0x00, 0xf4, 0x21, 0x00


	//----- nvinfo : EIATTR_KPARAM_INFO
	.align		4
.L_31:
        /*00a8*/ 	.byte	0x04, 0x17
        /*00aa*/ 	.short	(.L_33 - .L_32)
.L_32:
        /*00ac*/ 	.word	0x00000000
        /*00b0*/ 	.short	0x0003
        /*00b2*/ 	.short	0x0018
        /*00b4*/ 	.byte	0x00, 0xf4, 0x21, 0x00


	//----- nvinfo : EIATTR_KPARAM_INFO
	.align		4
.L_33:
        /*00b8*/ 	.byte	0x04, 0x17
        /*00ba*/ 	.short	(.L_35 - .L_34)
.L_34:
        /*00bc*/ 	.word	0x00000000
        /*00c0*/ 	.short	0x0002
        /*00c2*/ 	.short	0x0010
        /*00c4*/ 	.byte	0x00, 0xf4, 0x21, 0x00


	//----- nvinfo : EIATTR_KPARAM_INFO
	.align		4
.L_35:
        /*00c8*/ 	.byte	0x04, 0x17
        /*00ca*/ 	.short	(.L_37 - .L_36)
.L_36:
        /*00cc*/ 	.word	0x00000000
        /*00d0*/ 	.short	0x0001
        /*00d2*/ 	.short	0x0008
        /*00d4*/ 	.byte	0x00, 0xf4, 0x21, 0x00


	//----- nvinfo : EIATTR_KPARAM_INFO
	.align		4
.L_37:
        /*00d8*/ 	.byte	0x04, 0x17
        /*00da*/ 	.short	(.L_39 - .L_38)
.L_38:
        /*00dc*/ 	.word	0x00000000
        /*00e0*/ 	.short	0x0000
        /*00e2*/ 	.short	0x0000
        /*00e4*/ 	.byte	0x00, 0xf4, 0x21, 0x00


	//----- nvinfo : EIATTR_SPARSE_MMA_MASK
	.align		4
.L_39:
        /*00e8*/ 	.byte	0x03, 0x50
        /*00ea*/ 	.short	0x0000


	//----- nvinfo : EIATTR_MAXREG_COUNT
	.align		4
        /*00ec*/ 	.byte	0x03, 0x1b
        /*00ee*/ 	.short	0x00ff


	//----- nvinfo : EIATTR_EXIT_INSTR_OFFSETS
	.align		4
        /*00f0*/ 	.byte	0x04, 0x1c
        /*00f2*/ 	.short	(.L_41 - .L_40)


	//   ....[0]....
.L_40:
        /*00f4*/ 	.word	0x00000560


	//----- nvinfo : EIATTR_REQNTID
	.align		4
.L_41:
        /*00f8*/ 	.byte	0x04, 0x10
        /*00fa*/ 	.short	(.L_43 - .L_42)
.L_42:
        /*00fc*/ 	.word	0x00000080
        /*0100*/ 	.word	0x00000001
        /*0104*/ 	.word	0x00000001


	//----- nvinfo : EIATTR_CBANK_PARAM_SIZE
	.align		4
.L_43:
        /*0108*/ 	.byte	0x03, 0x19
        /*010a*/ 	.short	0x006c


	//----- nvinfo : EIATTR_PARAM_CBANK
	.align		4
        /*010c*/ 	.byte	0x04, 0x0a
        /*010e*/ 	.short	(.L_45 - .L_44)
	.align		4
.L_44:
        /*0110*/ 	.word	index@(.nv.constant0.triton_poi_fused__native_batch_norm_legit_no_training_add_convolution_relu_14)
        /*0114*/ 	.short	0x0210
        /*0116*/ 	.short	0x006c


	//----- nvinfo : EIATTR_SW_WAR
	.align		4
.L_45:
        /*0118*/ 	.byte	0x04, 0x36
        /*011a*/ 	.short	(.L_47 - .L_46)
.L_46:
        /*011c*/ 	.word	0x00000008
.L_47:


//--------------------- .nv.callgraph             --------------------------
	.section	.nv.callgraph,"",@"SHT_CUDA_CALLGRAPH"
	.align	4
	.sectionentsize	8
	.align		4
        /*0000*/ 	.word	0x00000000
	.align		4
        /*0004*/ 	.word	0xffffffff
	.align		4
        /*0008*/ 	.word	0x00000000
	.align		4
        /*000c*/ 	.word	0xfffffffe
	.align		4
        /*0010*/ 	.word	0x00000000
	.align		4
        /*0014*/ 	.word	0xfffffffd
	.align		4
        /*0018*/ 	.word	0x00000000
	.align		4
        /*001c*/ 	.word	0xfffffffc


//--------------------- .nv.constant4             --------------------------
	.section	.nv.constant4,"a",@progbits
	.align	8
	.align		8
.nv.constant4:
        /*0000*/ 	.dword	_$_str
	.align		8
        /*0008*/ 	.dword	_$_str_$_2


//--------------------- .text.triton_poi_fused__native_batch_norm_legit_no_training_add_convolution_relu_14 --------------------------
	.section	.text.triton_poi_fused__native_batch_norm_legit_no_training_add_convolution_relu_14,"ax",@progbits
	.align	128
        .global         triton_poi_fused__native_batch_norm_legit_no_training_add_convolution_relu_14
        .type           triton_poi_fused__native_batch_norm_legit_no_training_add_convolution_relu_14,@function
        .size           triton_poi_fused__native_batch_norm_legit_no_training_add_convolution_relu_14,(.L_x_1 - triton_poi_fused__native_batch_norm_legit_no_training_add_convolution_relu_14)
        .other          triton_poi_fused__native_batch_norm_legit_no_training_add_convolution_relu_14,@"STO_CUDA_ENTRY STV_DEFAULT"
triton_poi_fused__native_batch_norm_legit_no_training_add_convolution_relu_14:
.text.triton_poi_fused__native_batch_norm_legit_no_training_add_convolution_relu_14:
[----:B------:R-:W-:Y:S01]  /*0000*/  LDC R1, c[0x0][0x28] ;  /* 0x00000a00ff017b82 */ /* 0x000fe20000000800 */
[----:B------:R-:W1:Y:S07]  /*0010*/  S2R R4, SR_TID.X ;  /* 0x0000000000047919 */ /* 0x000e6e0000002100 */
[----:B------:R-:W2:Y:S01]  /*0020*/  LDC.64 R10, c[0x0][0x260] ;  /* 0x00009800ff0a7b82 */ /* 0x000ea20000000a00 */
[----:B------:R-:W-:Y:S01]  /*0030*/  ULDC.64 UR4, c[0x0][0x208] ;  /* 0x0000820000047ab9 */ /* 0x000fe20000000a00 */
[----:B------:R-:W3:Y:S06]  /*0040*/  S2R R3, SR_CTAID.X ;  /* 0x0000000000037919 */ /* 0x000eec0000002500 */
[----:B------:R-:W4:Y:S08]  /*0050*/  LDC.64 R6, c[0x0][0x240] ;  /* 0x00009000ff067b82 */ /* 0x000f300000000a00 */
[----:B------:R-:W5:Y:S08]  /*0060*/  LDC.64 R26, c[0x0][0x228] ;  /* 0x00008a00ff1a7b82 */ /* 0x000f700000000a00 */
[----:B------:R-:W5:Y:S01]  /*0070*/  LDC.64 R8, c[0x0][0x210] ;  /* 0x00008400ff087b82 */ /* 0x000f620000000a00 */
[----:B-1----:R-:W-:-:S07]  /*0080*/  LOP3.LUT R4, R4, 0x7f, RZ, 0xc0, !PT ;  /* 0x0000007f04047812 */ /* 0x002fce00078ec0ff */
[----:B------:R-:W1:Y:S01]  /*0090*/  LDC.64 R24, c[0x0][0x258] ;  /* 0x00009600ff187b82 */ /* 0x000e620000000a00 */
[----:B---3--:R-:W-:Y:S02]  /*00a0*/  SHF.R.S32.HI R0, RZ, 0x18, R3 ;  /* 0x00000018ff007819 */ /* 0x008fe40000011403 */
[----:B------:R-:W-:Y:S02]  /*00b0*/  LEA R4, R3, R4, 0x7 ;  /* 0x0000000403047211 */ /* 0x000fe400078e38ff */
[----:B------:R-:W-:-:S03]  /*00c0*/  SGXT R3, R0, 0x1 ;  /* 0x000000010003781a */ /* 0x000fc60000000200 */
[----:B------:R-:W3:Y:S01]  /*00d0*/  LDC.64 R14, c[0x0][0x230] ;  /* 0x00008c00ff0e7b82 */ /* 0x000ee20000000a00 */
[----:B------:R-:W-:-:S04]  /*00e0*/  LEA.HI R3, R3, R4, RZ, 0x7 ;  /* 0x0000000403037211 */ /* 0x000fc800078f38ff */
[----:B------:R-:W-:-:S03]  /*00f0*/  LOP3.LUT R3, R3, 0xffffff80, RZ, 0xc0, !PT ;  /* 0xffffff8003037812 */ /* 0x000fc600078ec0ff */
[----:B------:R-:W3:Y:S01]  /*0100*/  LDC.64 R22, c[0x0][0x218] ;  /* 0x00008600ff167b82 */ /* 0x000ee20000000a00 */
[----:B------:R-:W-:-:S05]  /*0110*/  IADD3 R2, R4, -R3, RZ ;  /* 0x8000000304027210 */ /* 0x000fca0007ffe0ff */
[C---:B--2---:R-:W-:Y:S02]  /*0120*/  IMAD.WIDE R10, R2.reuse, 0x4, R10 ;  /* 0x00000004020a7825 */ /* 0x044fe400078e020a */
[----:B------:R-:W2:Y:S03]  /*0130*/  LDC.64 R20, c[0x0][0x268] ;  /* 0x00009a00ff147b82 */ /* 0x000ea60000000a00 */
[----:B------:R1:W2:Y:S01]  /*0140*/  LDG.E.EL R0, desc[UR4][R10.64] ;  /* 0x000000040a007981 */ /* 0x0002a2000c2e1900 */
[----:B----4-:R-:W-:-:S04]  /*0150*/  IMAD.WIDE R6, R2, 0x4, R6 ;  /* 0x0000000402067825 */ /* 0x010fc800078e0206 */
[----:B------:R-:W4:Y:S01]  /*0160*/  LDC.64 R18, c[0x0][0x270] ;  /* 0x00009c00ff127b82 */ /* 0x000f220000000a00 */
[----:B------:R-:W2:Y:S01]  /*0170*/  LDG.E.EL R3, desc[UR4][R6.64] ;  /* 0x0000000406037981 */ /* 0x000ea2000c2e1900 */
[----:B-----5:R-:W-:-:S04]  /*0180*/  IMAD.WIDE R26, R2, 0x4, R26 ;  /* 0x00000004021a7825 */ /* 0x020fc800078e021a */
[----:B0-----:R-:W-:Y:S02]  /*0190*/  IMAD.WIDE R8, R4, 0x4, R8 ;  /* 0x0000000404087825 */ /* 0x001fe400078e0208 */
[----:B------:R-:W0:Y:S02]  /*01a0*/  LDC.64 R16, c[0x0][0x238] ;  /* 0x00008e00ff107b82 */ /* 0x000e240000000a00 */
[C---:B-1----:R-:W-:Y:S01]  /*01b0*/  IMAD.WIDE R24, R2.reuse, 0x4, R24 ;  /* 0x0000000402187825 */ /* 0x042fe200078e0218 */
[----:B------:R-:W5:Y:S05]  /*01c0*/  LDG.E.EL R7, desc[UR4][R26.64] ;  /* 0x000000041a077981 */ /* 0x000f6a000c2e1900 */
[----:B------:R-:W1:Y:S01]  /*01d0*/  LDC.64 R12, c[0x0][0x248] ;  /* 0x00009200ff0c7b82 */ /* 0x000e620000000a00 */
[----:B------:R-:W5:Y:S01]  /*01e0*/  LDG.E R6, desc[UR4][R8.64] ;  /* 0x0000000408067981 */ /* 0x000f62000c1e1900 */
[----:B---3--:R-:W-:-:S03]  /*01f0*/  IMAD.WIDE R14, R2, 0x4, R14 ;  /* 0x00000004020e7825 */ /* 0x008fc600078e020e */
[----:B------:R-:W3:Y:S03]  /*0200*/  LDG.E.EL R5, desc[UR4][R24.64] ;  /* 0x0000000418057981 */ /* 0x000ee6000c2e1900 */
[----:B------:R-:W2:Y:S01]  /*0210*/  LDC.64 R10, c[0x0][0x250] ;  /* 0x00009400ff0a7b82 */ /* 0x000ea20000000a00 */
[----:B------:R-:W-:Y:S01]  /*0220*/  IMAD.WIDE R22, R4, 0x4, R22 ;  /* 0x0000000404167825 */ /* 0x000fe200078e0216 */
[----:B------:R-:W3:Y:S03]  /*0230*/  LDG.E.EL R14, desc[UR4][R14.64] ;  /* 0x000000040e0e7981 */ /* 0x000ee6000c2e1900 */
[C---:B--2---:R-:W-:Y:S01]  /*0240*/  IMAD.WIDE R20, R2.reuse, 0x4, R20 ;  /* 0x0000000402147825 */ /* 0x044fe200078e0214 */
[----:B------:R-:W2:Y:S03]  /*0250*/  LDG.E R29, desc[UR4][R22.64] ;  /* 0x00000004161d7981 */ /* 0x000ea6000c1e1900 */
[----:B----4-:R-:W-:-:S02]  /*0260*/  IMAD.WIDE R18, R2, 0x4, R18 ;  /* 0x0000000402127825 */ /* 0x010fc400078e0212 */
[----:B------:R-:W4:Y:S02]  /*0270*/  LDG.E.EL R20, desc[UR4][R20.64] ;  /* 0x0000000414147981 */ /* 0x000f24000c2e1900 */
[C---:B0-----:R-:W-:Y:S02]  /*0280*/  IMAD.WIDE R16, R2.reuse, 0x4, R16 ;  /* 0x0000000402107825 */ /* 0x041fe400078e0210 */
[----:B------:R-:W4:Y:S02]  /*0290*/  LDG.E.EL R19, desc[UR4][R18.64] ;  /* 0x0000000412137981 */ /* 0x000f24000c2e1900 */
[C---:B-1----:R-:W-:Y:S02]  /*02a0*/  IMAD.WIDE R12, R2.reuse, 0x4, R12 ;  /* 0x00000004020c7825 */ /* 0x042fe400078e020c */
[----:B------:R-:W4:Y:S04]  /*02b0*/  LDG.E.EL R16, desc[UR4][R16.64] ;  /* 0x0000000410107981 */ /* 0x000f28000c2e1900 */
[----:B------:R0:W4:Y:S01]  /*02c0*/  LDG.E.EL R12, desc[UR4][R12.64] ;  /* 0x000000040c0c7981 */ /* 0x000122000c2e1900 */
[----:B------:R-:W-:-:S06]  /*02d0*/  IMAD.WIDE R10, R2, 0x4, R10 ;  /* 0x00000004020a7825 */ /* 0x000fcc00078e020a */
[----:B------:R1:W4:Y:S01]  /*02e0*/  LDG.E.EL R11, desc[UR4][R10.64] ;  /* 0x000000040a0b7981 */ /* 0x000322000c2e1900 */
[----:B0-----:R-:W-:Y:S01]  /*02f0*/  HFMA2.MMA R13, -RZ, RZ, 1.625, 0 ;  /* 0x3e800000ff0d7435 */ /* 0x001fe200000001ff */
[----:B------:R-:W-:-:S04]  /*0300*/  FADD R2, R0, 9.9999997473787516356e-06 ;  /* 0x3727c5ac00027421 */ /* 0x000fc80000000000 */
[----:B------:R-:W0:Y:S01]  /*0310*/  MUFU.SQRT R15, R2 ;  /* 0x00000002000f7308 */ /* 0x000e220000002000 */
[----:B------:R-:W-:-:S07]  /*0320*/  FADD R3, R3, 9.9999997473787516356e-06 ;  /* 0x3727c5ac03037421 */ /* 0x000fce0000000000 */
[----:B------:R-:W1:Y:S01]  /*0330*/  MUFU.SQRT R0, R3 ;  /* 0x0000000300007308 */ /* 0x000e620000002000 */
[C---:B0-----:R-:W-:Y:S02]  /*0340*/  FSETP.GT.AND P1, PT, R15.reuse, 8.50705917302346158658e+37, PT ;  /* 0x7e8000000f00780b */ /* 0x041fe40003f24000 */
[----:B------:R-:W-:Y:S02]  /*0350*/  FSETP.GEU.AND P3, PT, R15, 1.175494350822287508e-38, PT ;  /* 0x008000000f00780b */ /* 0x000fe40003f6e000 */
[C---:B-1----:R-:W-:Y:S02]  /*0360*/  FSETP.GT.AND P0, PT, R0.reuse, 8.50705917302346158658e+37, PT ;  /* 0x7e8000000000780b */ /* 0x042fe40003f04000 */
[----:B------:R-:W-:-:S07]  /*0370*/  FSETP.GEU.AND P2, PT, R0, 1.175494350822287508e-38, PT ;  /* 0x008000000000780b */ /* 0x000fce0003f4e000 */
[----:B------:R-:W-:-:S04]  /*0380*/  @P1 FMUL R15, R15, 0.25 ;  /* 0x3e8000000f0f1820 */ /* 0x000fc80000400000 */
[----:B------:R-:W-:Y:S01]  /*0390*/  @!P3 FMUL R15, R15, 16777216 ;  /* 0x4b8000000f0fb820 */ /* 0x000fe20000400000 */
[----:B------:R-:W-:-:S05]  /*03a0*/  @P0 FMUL R0, R0, 0.25 ;  /* 0x3e80000000000820 */ /* 0x000fca0000400000 */
[----:B------:R-:W0:Y:S01]  /*03b0*/  MUFU.RCP R15, R15 ;  /* 0x0000000f000f7308 */ /* 0x000e220000001000 */
[----:B------:R-:W-:Y:S01]  /*03c0*/  @!P2 FMUL R0, R0, 16777216 ;  /* 0x4b8000000000a820 */ /* 0x000fe20000400000 */
[----:B------:R-:W-:Y:S01]  /*03d0*/  FSEL R2, R13, 1, P1 ;  /* 0x3f8000000d027808 */ /* 0x000fe20000800000 */
[----:B-----5:R-:W-:-:S05]  /*03e0*/  FADD R6, R6, R7 ;  /* 0x0000000706067221 */ /* 0x020fca0000000000 */
[----:B------:R-:W1:Y:S01]  /*03f0*/  MUFU.RCP R0, R0 ;  /* 0x0000000000007308 */ /* 0x000e620000001000 */
[----:B------:R-:W-:Y:S01]  /*0400*/  @!P3 FMUL R2, R2, 16777216 ;  /* 0x4b8000000202b820 */ /* 0x000fe20000400000 */
[----:B---3--:R-:W-:Y:S01]  /*0410*/  FADD R7, -R5, R6 ;  /* 0x0000000605077221 */ /* 0x008fe20000000100 */
[----:B------:R-:W-:Y:S02]  /*0420*/  FSEL R5, R13, 1, P0 ;  /* 0x3f8000000d057808 */ /* 0x000fe40000000000 */
[----:B0-----:R-:W-:Y:S02]  /*0430*/  FMUL R10, R15, R2 ;  /* 0x000000020f0a7220 */ /* 0x001fe40000400000 */
[----:B------:R-:W0:Y:S02]  /*0440*/  LDC.64 R2, c[0x0][0x220] ;  /* 0x00008800ff027b82 */ /* 0x000e240000000a00 */
[----:B------:R-:W-:Y:S01]  /*0450*/  FMUL R7, R7, R10 ;  /* 0x0000000a07077220 */ /* 0x000fe20000400000 */
[----:B------:R-:W-:Y:S01]  /*0460*/  @!P2 FMUL R5, R5, 16777216 ;  /* 0x4b8000000505a820 */ /* 0x000fe20000400000 */
[----:B--2---:R-:W-:-:S02]  /*0470*/  FADD R29, R29, R14 ;  /* 0x0000000e1d1d7221 */ /* 0x004fc40000000000 */
[----:B----4-:R-:W-:Y:S01]  /*0480*/  FFMA R7, R20, R7, R19 ;  /* 0x0000000714077223 */ /* 0x010fe20000000013 */
[----:B-1----:R-:W-:Y:S01]  /*0490*/  FMUL R5, R0, R5 ;  /* 0x0000000500057220 */ /* 0x002fe20000400000 */
[----:B------:R-:W-:-:S03]  /*04a0*/  FADD R16, -R16, R29 ;  /* 0x0000001d10107221 */ /* 0x000fc60000000100 */
[----:B------:R-:W-:Y:S01]  /*04b0*/  FSETP.GEU.AND P0, PT, R7, RZ, PT ;  /* 0x000000ff0700720b */ /* 0x000fe20003f0e000 */
[----:B------:R-:W-:-:S03]  /*04c0*/  FMUL R5, R5, R16 ;  /* 0x0000001005057220 */ /* 0x000fc60000400000 */
[----:B------:R-:W-:Y:S01]  /*04d0*/  FSEL R0, R7, RZ, P0 ;  /* 0x000000ff07007208 */ /* 0x000fe20000000000 */
[----:B------:R-:W-:-:S04]  /*04e0*/  FFMA R5, R12, R5, R11 ;  /* 0x000000050c057223 */ /* 0x000fc8000000000b */
[C---:B------:R-:W-:Y:S01]  /*04f0*/  FADD R7, R5.reuse, R0 ;  /* 0x0000000005077221 */ /* 0x040fe20000000000 */
[----:B------:R-:W-:Y:S01]  /*0500*/  FSETP.GEU.AND P0, PT, R5, -R0, PT ;  /* 0x800000000500720b */ /* 0x000fe20003f0e000 */
[----:B0-----:R-:W-:-:S03]  /*0510*/  IMAD.WIDE R2, R4, 0x4, R2 ;  /* 0x0000000404027825 */ /* 0x001fc600078e0202 */
[----:B------:R-:W-:Y:S01]  /*0520*/  FSEL R7, R7, RZ, P0 ;  /* 0x000000ff07077208 */ /* 0x000fe20000000000 */
[----:B------:R-:W-:Y:S04]  /*0530*/  STG.E desc[UR4][R8.64], R6 ;  /* 0x0000000608007986 */ /* 0x000fe8000c101904 */
[----:B------:R-:W-:Y:S04]  /*0540*/  STG.E desc[UR4][R22.64], R29 ;  /* 0x0000001d16007986 */ /* 0x000fe8000c101904 */
[----:B------:R-:W-:Y:S01]  /*0550*/  STG.E desc[UR4][R2.64], R7 ;  /* 0x0000000702007986 */ /* 0x000fe2000c101904 */
[----:B------:R-:W-:Y:S05]  /*0560*/  EXIT ;  /* 0x000000000000794d */ /* 0x000fea0003800000 */
.L_x_0:
[----:B------:R-:W-:-:S00]  /*0570*/  BRA `(.L_x_0) ;  /* 0xfffffffc00fc7947 */ /* 0x000fc0000383ffff */
[----:B------:R-:W-:-:S00]  /*0580*/  NOP ;  /* 0x0000000000007918 */ /* 0x000fc00000000000 */
[----:B------:R-:W-:-:S00]  /*0590*/  NOP ;  /* 0x0000000000007918 */ /* 0x000fc00000000000 */
[----:B------:R-:W-:-:S00]  /*05a0*/  NOP ;  /* 0x0000000000007918 */ /* 0x000fc00000000000 */
[----:B------:R-:W-:-:S00]  /*05b0*/  NOP ;  /* 0x0000000000007918 */ /* 0x000fc00000000000 */
[----:B------:R-:W-:-:S00]  /*05c0*/  NOP ;  /* 0x0000000000007918 */ /* 0x000fc00000000000 */
[----:B------:R-:W-:-:S00]  /*05d0*/  NOP ;  /* 0x0000000000007918 */ /* 0x000fc00000000000 */
[----:B------:R-:W-:-:S00]  /*05e0*/  NOP ;  /* 0x0000000000007918 */ /* 0x000fc00000000000 */
[----:B------:R-:W-:-:S00]  /*05f0*/  NOP ;  /* 0x0000000000007918 */ /* 0x000fc00000000000 */
.L_x_1:


//--------------------- .nv.global.init           --------------------------
	.section	.nv.global.init,"aw",@progbits
.nv.global.init:
	.type		_$_str,@object
	.size		_$_str,(_$_str_$_2 - _$_str)
_$_str:
        /*0000*/ 	.byte	0x5f, 0x5f, 0x43, 0x55, 0x44, 0x41, 0x5f, 0x46, 0x54, 0x5a, 0x00
	.type		_$_str_$_2,@object
	.size		_$_str_$_2,(.L_1 - _$_str_$_2)
_$_str_$_2:
        /*000b*/ 	.byte	0x5f, 0x5f, 0x43, 0x55, 0x44, 0x41, 0x5f, 0x50, 0x52, 0x45, 0x43, 0x5f, 0x53, 0x51, 0x52, 0x54
        /*001b*/ 	.byte	0x00
.L_1:


//--------------------- .nv.constant0.triton_poi_fused__native_batch_norm_legit_no_training_add_convolution_relu_14 --------------------------
	.section	.nv.constant0.triton_poi_fused__native_batch_norm_legit_no_training_add_convolution_relu_14,"a",@progbits
	.sectionflags	@""
	.align	4
.nv.constant0.triton_poi_fused__native_batch_norm_legit_no_training_add_convolution_relu_14:
	.zero		636
